//
// Generated by NVIDIA NVVM Compiler
//
// Compiler Build ID: CL-36424714
// Cuda compilation tools, release 13.0, V13.0.88
// Based on NVVM 20.0.0
//

.version 9.0
.target sm_100
.address_size 64

	// .globl	_Z15rgb2gray_kernelPhS_S_S_jj

.visible .entry _Z15rgb2gray_kernelPhS_S_S_jj(
	.param .u64 .ptr .align 1 _Z15rgb2gray_kernelPhS_S_S_jj_param_0,
	.param .u64 .ptr .align 1 _Z15rgb2gray_kernelPhS_S_S_jj_param_1,
	.param .u64 .ptr .align 1 _Z15rgb2gray_kernelPhS_S_S_jj_param_2,
	.param .u64 .ptr .align 1 _Z15rgb2gray_kernelPhS_S_S_jj_param_3,
	.param .u32 _Z15rgb2gray_kernelPhS_S_S_jj_param_4,
	.param .u32 _Z15rgb2gray_kernelPhS_S_S_jj_param_5
)
{
	.reg .pred 	%p<4>;
	.reg .b16 	%rs<2>;
	.reg .b32 	%r<12>;
	.reg .b64 	%rd<5>;

	ld.param.u64 	%rd1, [_Z15rgb2gray_kernelPhS_S_S_jj_param_3];
	ld.param.u32 	%r3, [_Z15rgb2gray_kernelPhS_S_S_jj_param_4];
	ld.param.u32 	%r4, [_Z15rgb2gray_kernelPhS_S_S_jj_param_5];
	mov.u32 	%r5, %ctaid.y;
	mov.u32 	%r6, %ntid.y;
	mov.u32 	%r7, %tid.y;
	mad.lo.s32 	%r1, %r5, %r6, %r7;
	mov.u32 	%r8, %ctaid.x;
	mov.u32 	%r9, %ntid.x;
	mov.u32 	%r10, %tid.x;
	mad.lo.s32 	%r2, %r8, %r9, %r10;
	setp.ge.u32 	%p1, %r1, %r4;
	setp.ge.u32 	%p2, %r2, %r3;
	or.pred  	%p3, %p2, %p1;
	@%p3 bra 	$L__BB0_2;
	cvta.to.global.u64 	%rd2, %rd1;
	mad.lo.s32 	%r11, %r3, %r1, %r2;
	cvt.u64.u32 	%rd3, %r11;
	add.s64 	%rd4, %rd2, %rd3;
	mov.b16 	%rs1, 0;
	st.global.u8 	[%rd4], %rs1;
$L__BB0_2:
	ret;

}


// ===== COMPILED SASS (sm_100) =====

	.target	sm_100

	.elftype	@"ET_EXEC"


//--------------------- .note.nv.tkinfo           --------------------------
	.section	.note.nv.tkinfo,"",@"SHT_NOTE"
	.sectionflags	@"SHF_NOTE_NV_TKINFO"
	.tkinfo
        /*0018*/ 	.word	0x00000002
        /*0030*/ 	.string	""
        /*0030*/ 	.string	"ptxas"
        /*0030*/ 	.string	"Cuda compilation tools, release 13.0, V13.0.88"
        /*0030*/ 	.string	"Build cuda_13.0.r13.0/compiler.36424714_0"
        /*0030*/ 	.string	"-arch sm_100 -m 64 "



//--------------------- .note.nv.cuinfo           --------------------------
	.section	.note.nv.cuinfo,"",@"SHT_NOTE"
	.sectionflags	@"SHF_NOTE_NV_CUINFO"
        /*0018*/ 	.short	0x0002
        /*001a*/ 	.short	0x0064
        /*001c*/ 	.short	0x0082
	.zero		2


//--------------------- .nv.info                  --------------------------
	.section	.nv.info,"",@"SHT_CUDA_INFO"
	.align	4


	//----- nvinfo : EIATTR_REGCOUNT
	.align		4
        /*0000*/ 	.byte	0x04, 0x2f
        /*0002*/ 	.short	(.L_1 - .L_0)
	.align		4
.L_0:
        /*0004*/ 	.word	index@(_Z15rgb2gray_kernelPhS_S_S_jj)
        /*0008*/ 	.word	0x00000008


	//----- nvinfo : EIATTR_FRAME_SIZE
	.align		4
.L_1:
        /*000c*/ 	.byte	0x04, 0x11
        /*000e*/ 	.short	(.L_3 - .L_2)
	.align		4
.L_2:
        /*0010*/ 	.word	index@(_Z15rgb2gray_kernelPhS_S_S_jj)
        /*0014*/ 	.word	0x00000000


	//----- nvinfo : EIATTR_MIN_STACK_SIZE
	.align		4
.L_3:
        /*0018*/ 	.byte	0x04, 0x12
        /*001a*/ 	.short	(.L_5 - .L_4)
	.align		4
.L_4:
        /*001c*/ 	.word	index@(_Z15rgb2gray_kernelPhS_S_S_jj)
        /*0020*/ 	.word	0x00000000
.L_5:


//--------------------- .nv.compat                --------------------------
	.section	.nv.compat,"",@"SHT_CUDA_COMPAT_INFO"
	.align	4
        /*0000*/ 	.byte	0x02, 0x09, 0x00, 0x00, 0x02, 0x02, 0x01, 0x00, 0x02, 0x05, 0x05, 0x00, 0x03, 0x07, 0x01, 0x01
        /*0010*/ 	.byte	0x02, 0x03, 0x00, 0x00, 0x02, 0x06, 0x01, 0x00, 0x04, 0x0b, 0x08, 0x00, 0x09, 0x00, 0x00, 0x00
        /*0020*/ 	.byte	0x00, 0x00, 0x00, 0x00


//--------------------- .nv.info._Z15rgb2gray_kernelPhS_S_S_jj --------------------------
	.section	.nv.info._Z15rgb2gray_kernelPhS_S_S_jj,"",@"SHT_CUDA_INFO"
	.sectionflags	@""
	.align	4


	//----- nvinfo : EIATTR_CUDA_API_VERSION
	.align		4
        /*0000*/ 	.byte	0x04, 0x37
        /*0002*/ 	.short	(.L_7 - .L_6)
.L_6:
        /*0004*/ 	.word	0x00000082


	//----- nvinfo : EIATTR_KPARAM_INFO
	.align		4
.L_7:
        /*0008*/ 	.byte	0x04, 0x17
        /*000a*/ 	.short	(.L_9 - .L_8)
.L_8:
        /*000c*/ 	.word	0x00000000
        /*0010*/ 	.short	0x0005
        /*0012*/ 	.short	0x0024
        /*0014*/ 	.byte	0x00, 0xf0, 0x11, 0x00


	//----- nvinfo : EIATTR_KPARAM_INFO
	.align		4
.L_9:
        /*0018*/ 	.byte	0x04, 0x17
        /*001a*/ 	.short	(.L_11 - .L_10)
.L_10:
        /*001c*/ 	.word	0x00000000
        /*0020*/ 	.short	0x0004
        /*0022*/ 	.short	0x0020
        /*0024*/ 	.byte	0x00, 0xf0, 0x11, 0x00


	//----- nvinfo : EIATTR_KPARAM_INFO
	.align		4
.L_11:
        /*0028*/ 	.byte	0x04, 0x17
        /*002a*/ 	.short	(.L_13 - .L_12)
.L_12:
        /*002c*/ 	.word	0x00000000
        /*0030*/ 	.short	0x0003
        /*0032*/ 	.short	0x0018
        /*0034*/ 	.byte	0x00, 0xf5, 0x21, 0x00


	//----- nvinfo : EIATTR_KPARAM_INFO
	.align		4
.L_13:
        /*0038*/ 	.byte	0x04, 0x17
        /*003a*/ 	.short	(.L_15 - .L_14)
.L_14:
        /*003c*/ 	.word	0x00000000
        /*0040*/ 	.short	0x0002
        /*0042*/ 	.short	0x0010
        /*0044*/ 	.byte	0x00, 0xf5, 0x21, 0x00


	//----- nvinfo : EIATTR_KPARAM_INFO
	.align		4
.L_15:
        /*0048*/ 	.byte	0x04, 0x17
        /*004a*/ 	.short	(.L_17 - .L_16)
.L_16:
        /*004c*/ 	.word	0x00000000
        /*0050*/ 	.short	0x0001
        /*0052*/ 	.short	0x0008
        /*0054*/ 	.byte	0x00, 0xf5, 0x21, 0x00


	//----- nvinfo : EIATTR_KPARAM_INFO
	.align		4
.L_17:
        /*0058*/ 	.byte	0x04, 0x17
        /*005a*/ 	.short	(.L_19 - .L_18)
.L_18:
        /*005c*/ 	.word	0x00000000
        /*0060*/ 	.short	0x0000
        /*0062*/ 	.short	0x0000
        /*0064*/ 	.byte	0x00, 0xf5, 0x21, 0x00


	//----- nvinfo : EIATTR_SPARSE_MMA_MASK
	.align		4
.L_19:
        /*0068*/ 	.byte	0x03, 0x50
        /*006a*/ 	.short	0x0000


	//----- nvinfo : EIATTR_MAXREG_COUNT
	.align		4
        /*006c*/ 	.byte	0x03, 0x1b
        /*006e*/ 	.short	0x00ff


	//----- nvinfo : EIATTR_MERCURY_ISA_VERSION
	.align		4
        /*0070*/ 	.byte	0x03, 0x5f
        /*0072*/ 	.short	0x0101


	//----- nvinfo : EIATTR_VRC_CTA_INIT_COUNT
	.align		4
        /*0074*/ 	.byte	0x02, 0x4a
	.zero		1
	.zero		1


	//----- nvinfo : EIATTR_EXIT_INSTR_OFFSETS
	.align		4
        /*0078*/ 	.byte	0x04, 0x1c
        /*007a*/ 	.short	(.L_21 - .L_20)


	//   ....[0]....
.L_20:
        /*007c*/ 	.word	0x000000c0


	//   ....[1]....
        /*0080*/ 	.word	0x00000130


	//----- nvinfo : EIATTR_CBANK_PARAM_SIZE
	.align		4
.L_21:
        /*0084*/ 	.byte	0x03, 0x19
        /*0086*/ 	.short	0x0028


	//----- nvinfo : EIATTR_PARAM_CBANK
	.align		4
        /*0088*/ 	.byte	0x04, 0x0a
        /*008a*/ 	.short	(.L_23 - .L_22)
	.align		4
.L_22:
        /*008c*/ 	.word	index@(.nv.constant0._Z15rgb2gray_kernelPhS_S_S_jj)
        /*0090*/ 	.short	0x0380
        /*0092*/ 	.short	0x0028


	//----- nvinfo : EIATTR_SW_WAR
	.align		4
.L_23:
        /*0094*/ 	.byte	0x04, 0x36
        /*0096*/ 	.short	(.L_25 - .L_24)
.L_24:
        /*0098*/ 	.word	0x00000008
.L_25:


//--------------------- .nv.callgraph             --------------------------
	.section	.nv.callgraph,"",@"SHT_CUDA_CALLGRAPH"
	.align	4
	.sectionentsize	8
	.align		4
        /*0000*/ 	.word	0x00000000
	.align		4
        /*0004*/ 	.word	0xffffffff
	.align		4
        /*0008*/ 	.word	0x00000000
	.align		4
        /*000c*/ 	.word	0xfffffffe
	.align		4
        /*0010*/ 	.word	0x00000000
	.align		4
        /*0014*/ 	.word	0xfffffffd
	.align		4
        /*0018*/ 	.word	0x00000000
	.align		4
        /*001c*/ 	.word	0xfffffffc


//--------------------- .text._Z15rgb2gray_kernelPhS_S_S_jj --------------------------
	.section	.text._Z15rgb2gray_kernelPhS_S_S_jj,"ax",@progbits
	.align	128
        .global         _Z15rgb2gray_kernelPhS_S_S_jj
        .type           _Z15rgb2gray_kernelPhS_S_S_jj,@function
        .size           _Z15rgb2gray_kernelPhS_S_S_jj,(.L_x_1 - _Z15rgb2gray_kernelPhS_S_S_jj)
        .other          _Z15rgb2gray_kernelPhS_S_S_jj,@"STO_CUDA_ENTRY STV_DEFAULT"
_Z15rgb2gray_kernelPhS_S_S_jj:
.text._Z15rgb2gray_kernelPhS_S_S_jj:
[----:B------:R-:W-:Y:S01]  /*0000*/  LDC R1, c[0x0][0x37c] ;  /* 0x0000df00ff017b82 */ /* 0x000fe20000000800 */
[----:B------:R-:W0:Y:S07]  /*0010*/  S2R R3, SR_TID.Y ;  /* 0x0000000000037919 */ /* 0x000e2e0000002200 */
[----:B------:R-:W0:Y:S01]  /*0020*/  S2UR UR4, SR_CTAID.Y ;  /* 0x00000000000479c3 */ /* 0x000e220000002600 */
[----:B------:R-:W1:Y:S01]  /*0030*/  LDCU.64 UR6, c[0x0][0x3a0] ;  /* 0x00007400ff0677ac */ /* 0x000e620008000a00 */
[----:B------:R-:W2:Y:S06]  /*0040*/  S2R R5, SR_TID.X ;  /* 0x0000000000057919 */ /* 0x000eac0000002100 */
[----:B------:R-:W0:Y:S08]  /*0050*/  LDC R0, c[0x0][0x364] ;  /* 0x0000d900ff007b82 */ /* 0x000e300000000800 */
[----:B------:R-:W2:Y:S08]  /*0060*/  S2UR UR5, SR_CTAID.X ;  /* 0x00000000000579c3 */ /* 0x000eb00000002500 */
[----:B------:R-:W2:Y:S01]  /*0070*/  LDC R2, c[0x0][0x360] ;  /* 0x0000d800ff027b82 */ /* 0x000ea20000000800 */
[----:B0-----:R-:W-:-:S05]  /*0080*/  IMAD R0, R0, UR4, R3 ;  /* 0x0000000400007c24 */ /* 0x001fca000f8e0203 */
[----:B-1----:R-:W-:Y:S01]  /*0090*/  ISETP.GE.U32.AND P0, PT, R0, UR7, PT ;  /* 0x0000000700007c0c */ /* 0x002fe2000bf06070 */
[----:B--2---:R-:W-:-:S05]  /*00a0*/  IMAD R3, R2, UR5, R5 ;  /* 0x0000000502037c24 */ /* 0x004fca000f8e0205 */
[----:B------:R-:W-:-:S13]  /*00b0*/  ISETP.GE.U32.OR P0, PT, R3, UR6, P0 ;  /* 0x0000000603007c0c */ /* 0x000fda0008706470 */
[----:B------:R-:W-:Y:S05]  /*00c0*/  @P0 EXIT ;  /* 0x000000000000094d */ /* 0x000fea0003800000 */
[----:B------:R-:W0:Y:S01]  /*00d0*/  LDCU.64 UR8, c[0x0][0x398] ;  /* 0x00007300ff0877ac */ /* 0x000e220008000a00 */
[----:B------:R-:W-:Y:S01]  /*00e0*/  IMAD R3, R0, UR6, R3 ;  /* 0x0000000600037c24 */ /* 0x000fe2000f8e0203 */
[----:B------:R-:W1:Y:S04]  /*00f0*/  LDCU.64 UR4, c[0x0][0x358] ;  /* 0x00006b00ff0477ac */ /* 0x000e680008000a00 */
[----:B0-----:R-:W-:-:S04]  /*0100*/  IADD3 R2, P0, PT, R3, UR8, RZ ;  /* 0x0000000803027c10 */ /* 0x001fc8000ff1e0ff */
[----:B------:R-:W-:-:S05]  /*0110*/  IADD3.X R3, PT, PT, RZ, UR9, RZ, P0, !PT ;  /* 0x00000009ff037c10 */ /* 0x000fca00087fe4ff */
[----:B-1----:R-:W-:Y:S01]  /*0120*/  STG.E.U8 desc[UR4][R2.64], RZ ;  /* 0x000000ff02007986 */ /* 0x002fe2000c101104 */
[----:B------:R-:W-:Y:S05]  /*0130*/  EXIT ;  /* 0x000000000000794d */ /* 0x000fea0003800000 */
.L_x_0:
[----:B------:R-:W-:-:S00]  /*0140*/  BRA `(.L_x_0) ;  /* 0xfffffffc00fc7947 */ /* 0x000fc0000383ffff */
[----:B------:R-:W-:-:S00]  /*0150*/  NOP ;  /* 0x0000000000007918 */ /* 0x000fc00000000000 */
        /* <DEDUP_REMOVED lines=10> */
.L_x_1:


//--------------------- .nv.shared.reserved.0     --------------------------
	.section	.nv.shared.reserved.0,"aw",@nobits
	.weak		__nv_reservedSMEM_offset_0_alias
	.size		__nv_reservedSMEM_offset_0_alias, 0, 64
	.other		__nv_reservedSMEM_offset_0_alias,@"STO_CUDA_RESERVED_SHARED STV_DEFAULT"
__nv_reservedSMEM_offset_0_alias:
	.zero		0
	.zero		64


//--------------------- .nv.constant0._Z15rgb2gray_kernelPhS_S_S_jj --------------------------
	.section	.nv.constant0._Z15rgb2gray_kernelPhS_S_S_jj,"a",@progbits
	.sectionflags	@""
	.align	4
.nv.constant0._Z15rgb2gray_kernelPhS_S_S_jj:
	.zero		936


//--------------------- SYMBOLS --------------------------

	.type		.nv.reservedSmem.offset0,@object
	.size		.nv.reservedSmem.offset0,0x4
